//
// Generated by NVIDIA NVVM Compiler
//
// Compiler Build ID: CL-36424714
// Cuda compilation tools, release 13.0, V13.0.88
// Based on NVVM 20.0.0
//

.version 9.0
.target sm_100
.address_size 64

	// .globl	_Z6divideiPi

.visible .entry _Z6divideiPi(
	.param .u32 _Z6divideiPi_param_0,
	.param .u64 .ptr .align 1 _Z6divideiPi_param_1
)
{
	.reg .pred 	%p<20>;
	.reg .b32 	%r<62>;
	.reg .b64 	%rd<5>;

	ld.param.u32 	%r25, [_Z6divideiPi_param_0];
	ld.param.u64 	%rd3, [_Z6divideiPi_param_1];
	mov.u32 	%r26, %ctaid.x;
	mov.u32 	%r27, %ntid.x;
	mov.u32 	%r28, %tid.x;
	mad.lo.s32 	%r55, %r26, %r27, %r28;
	mov.u32 	%r29, %nctaid.x;
	mul.lo.s32 	%r2, %r27, %r29;
	setp.ge.s32 	%p1, %r55, %r25;
	@%p1 bra 	$L__BB0_19;
	add.s32 	%r3, %r55, -1;
	cvta.to.global.u64 	%rd1, %rd3;
	mov.b32 	%r54, 0;
$L__BB0_2:
	mad.lo.s32 	%r6, %r2, %r54, %r3;
	mul.wide.s32 	%rd4, %r55, 4;
	add.s64 	%rd2, %rd1, %rd4;
	mov.b32 	%r31, 0;
	st.global.u32 	[%rd2], %r31;
	setp.lt.s32 	%p2, %r55, 2;
	@%p2 bra 	$L__BB0_18;
	add.s32 	%r34, %r6, -1;
	and.b32  	%r7, %r6, 3;
	setp.lt.u32 	%p3, %r34, 3;
	mov.b32 	%r59, 1;
	mov.b32 	%r60, 0;
	@%p3 bra 	$L__BB0_9;
	and.b32  	%r8, %r6, -4;
	mov.b32 	%r60, 0;
	mov.b32 	%r56, 2;
$L__BB0_5:
	add.s32 	%r37, %r56, -1;
	rem.u32 	%r38, %r55, %r37;
	setp.eq.s32 	%p4, %r38, 0;
	selp.b32 	%r39, %r37, 0, %p4;
	add.s32 	%r40, %r60, %r39;
	add.s32 	%r11, %r56, 2;
	rem.u32 	%r41, %r55, %r56;
	setp.eq.s32 	%p5, %r41, 0;
	selp.b32 	%r42, %r56, 0, %p5;
	add.s32 	%r43, %r40, %r42;
	or.pred  	%p6, %p4, %p5;
	add.s32 	%r44, %r56, 1;
	rem.u32 	%r45, %r55, %r44;
	setp.eq.s32 	%p7, %r45, 0;
	selp.b32 	%r46, %r44, 0, %p7;
	add.s32 	%r47, %r43, %r46;
	or.pred  	%p8, %p6, %p7;
	rem.u32 	%r48, %r55, %r11;
	setp.eq.s32 	%p9, %r48, 0;
	selp.b32 	%r49, %r11, 0, %p9;
	add.s32 	%r60, %r47, %r49;
	or.pred  	%p10, %p8, %p9;
	not.pred 	%p11, %p10;
	@%p11 bra 	$L__BB0_7;
	st.global.u32 	[%rd2], %r60;
$L__BB0_7:
	add.s32 	%r56, %r56, 4;
	setp.ne.s32 	%p12, %r11, %r8;
	@%p12 bra 	$L__BB0_5;
	add.s32 	%r59, %r56, -1;
$L__BB0_9:
	setp.eq.s32 	%p13, %r7, 0;
	@%p13 bra 	$L__BB0_18;
	rem.u32 	%r50, %r55, %r59;
	setp.ne.s32 	%p14, %r50, 0;
	@%p14 bra 	$L__BB0_12;
	add.s32 	%r60, %r60, %r59;
	st.global.u32 	[%rd2], %r60;
$L__BB0_12:
	add.s32 	%r19, %r59, 1;
	setp.eq.s32 	%p15, %r7, 1;
	@%p15 bra 	$L__BB0_18;
	rem.u32 	%r51, %r55, %r19;
	setp.ne.s32 	%p16, %r51, 0;
	@%p16 bra 	$L__BB0_15;
	add.s32 	%r60, %r60, %r19;
	st.global.u32 	[%rd2], %r60;
$L__BB0_15:
	add.s32 	%r22, %r59, 2;
	setp.eq.s32 	%p17, %r7, 2;
	@%p17 bra 	$L__BB0_18;
	rem.u32 	%r52, %r55, %r22;
	setp.ne.s32 	%p18, %r52, 0;
	@%p18 bra 	$L__BB0_18;
	add.s32 	%r53, %r60, %r22;
	st.global.u32 	[%rd2], %r53;
$L__BB0_18:
	add.s32 	%r55, %r55, %r2;
	setp.lt.s32 	%p19, %r55, %r25;
	add.s32 	%r54, %r54, 1;
	@%p19 bra 	$L__BB0_2;
$L__BB0_19:
	ret;

}


// ===== COMPILED SASS (sm_100) =====

	.target	sm_100

	.elftype	@"ET_EXEC"


//--------------------- .note.nv.tkinfo           --------------------------
	.section	.note.nv.tkinfo,"",@"SHT_NOTE"
	.sectionflags	@"SHF_NOTE_NV_TKINFO"
	.tkinfo
        /*0018*/ 	.word	0x00000002
        /*0030*/ 	.string	""
        /*0030*/ 	.string	"ptxas"
        /*0030*/ 	.string	"Cuda compilation tools, release 13.0, V13.0.88"
        /*0030*/ 	.string	"Build cuda_13.0.r13.0/compiler.36424714_0"
        /*0030*/ 	.string	"-arch sm_100 -m 64 "



//--------------------- .note.nv.cuinfo           --------------------------
	.section	.note.nv.cuinfo,"",@"SHT_NOTE"
	.sectionflags	@"SHF_NOTE_NV_CUINFO"
        /*0018*/ 	.short	0x0002
        /*001a*/ 	.short	0x0064
        /*001c*/ 	.short	0x0082
	.zero		2


//--------------------- .nv.info                  --------------------------
	.section	.nv.info,"",@"SHT_CUDA_INFO"
	.align	4


	//----- nvinfo : EIATTR_REGCOUNT
	.align		4
        /*0000*/ 	.byte	0x04, 0x2f
        /*0002*/ 	.short	(.L_1 - .L_0)
	.align		4
.L_0:
        /*0004*/ 	.word	index@(_Z6divideiPi)
        /*0008*/ 	.word	0x0000001e


	//----- nvinfo : EIATTR_FRAME_SIZE
	.align		4
.L_1:
        /*000c*/ 	.byte	0x04, 0x11
        /*000e*/ 	.short	(.L_3 - .L_2)
	.align		4
.L_2:
        /*0010*/ 	.word	index@(_Z6divideiPi)
        /*0014*/ 	.word	0x00000000


	//----- nvinfo : EIATTR_MIN_STACK_SIZE
	.align		4
.L_3:
        /*0018*/ 	.byte	0x04, 0x12
        /*001a*/ 	.short	(.L_5 - .L_4)
	.align		4
.L_4:
        /*001c*/ 	.word	index@(_Z6divideiPi)
        /*0020*/ 	.word	0x00000000
.L_5:


//--------------------- .nv.compat                --------------------------
	.section	.nv.compat,"",@"SHT_CUDA_COMPAT_INFO"
	.align	4
        /*0000*/ 	.byte	0x02, 0x09, 0x00, 0x00, 0x02, 0x02, 0x01, 0x00, 0x02, 0x05, 0x05, 0x00, 0x03, 0x07, 0x01, 0x01
        /*0010*/ 	.byte	0x02, 0x03, 0x00, 0x00, 0x02, 0x06, 0x01, 0x00, 0x04, 0x0b, 0x08, 0x00, 0x09, 0x00, 0x00, 0x00
        /*0020*/ 	.byte	0x00, 0x00, 0x00, 0x00


//--------------------- .nv.info._Z6divideiPi     --------------------------
	.section	.nv.info._Z6divideiPi,"",@"SHT_CUDA_INFO"
	.sectionflags	@""
	.align	4


	//----- nvinfo : EIATTR_CUDA_API_VERSION
	.align		4
        /*0000*/ 	.byte	0x04, 0x37
        /*0002*/ 	.short	(.L_7 - .L_6)
.L_6:
        /*0004*/ 	.word	0x00000082


	//----- nvinfo : EIATTR_KPARAM_INFO
	.align		4
.L_7:
        /*0008*/ 	.byte	0x04, 0x17
        /*000a*/ 	.short	(.L_9 - .L_8)
.L_8:
        /*000c*/ 	.word	0x00000000
        /*0010*/ 	.short	0x0001
        /*0012*/ 	.short	0x0008
        /*0014*/ 	.byte	0x00, 0xf5, 0x21, 0x00


	//----- nvinfo : EIATTR_KPARAM_INFO
	.align		4
.L_9:
        /*0018*/ 	.byte	0x04, 0x17
        /*001a*/ 	.short	(.L_11 - .L_10)
.L_10:
        /*001c*/ 	.word	0x00000000
        /*0020*/ 	.short	0x0000
        /*0022*/ 	.short	0x0000
        /*0024*/ 	.byte	0x00, 0xf0, 0x11, 0x00


	//----- nvinfo : EIATTR_SPARSE_MMA_MASK
	.align		4
.L_11:
        /*0028*/ 	.byte	0x03, 0x50
        /*002a*/ 	.short	0x0000


	//----- nvinfo : EIATTR_MAXREG_COUNT
	.align		4
        /*002c*/ 	.byte	0x03, 0x1b
        /*002e*/ 	.short	0x00ff


	//----- nvinfo : EIATTR_MERCURY_ISA_VERSION
	.align		4
        /*0030*/ 	.byte	0x03, 0x5f
        /*0032*/ 	.short	0x0101


	//----- nvinfo : EIATTR_VRC_CTA_INIT_COUNT
	.align		4
        /*0034*/ 	.byte	0x02, 0x4a
	.zero		1
	.zero		1


	//----- nvinfo : EIATTR_EXIT_INSTR_OFFSETS
	.align		4
        /*0038*/ 	.byte	0x04, 0x1c
        /*003a*/ 	.short	(.L_13 - .L_12)


	//   ....[0]....
.L_12:
        /*003c*/ 	.word	0x00000090


	//   ....[1]....
        /*0040*/ 	.word	0x00000c40


	//----- nvinfo : EIATTR_CRS_STACK_SIZE
	.align		4
.L_13:
        /*0044*/ 	.byte	0x04, 0x1e
        /*0046*/ 	.short	(.L_15 - .L_14)
.L_14:
        /*0048*/ 	.word	0x00000000


	//----- nvinfo : EIATTR_CBANK_PARAM_SIZE
	.align		4
.L_15:
        /*004c*/ 	.byte	0x03, 0x19
        /*004e*/ 	.short	0x0010


	//----- nvinfo : EIATTR_PARAM_CBANK
	.align		4
        /*0050*/ 	.byte	0x04, 0x0a
        /*0052*/ 	.short	(.L_17 - .L_16)
	.align		4
.L_16:
        /*0054*/ 	.word	index@(.nv.constant0._Z6divideiPi)
        /*0058*/ 	.short	0x0380
        /*005a*/ 	.short	0x0010


	//----- nvinfo : EIATTR_SW_WAR
	.align		4
.L_17:
        /*005c*/ 	.byte	0x04, 0x36
        /*005e*/ 	.short	(.L_19 - .L_18)
.L_18:
        /*0060*/ 	.word	0x00000008
.L_19:


//--------------------- .nv.callgraph             --------------------------
	.section	.nv.callgraph,"",@"SHT_CUDA_CALLGRAPH"
	.align	4
	.sectionentsize	8
	.align		4
        /*0000*/ 	.word	0x00000000
	.align		4
        /*0004*/ 	.word	0xffffffff
	.align		4
        /*0008*/ 	.word	0x00000000
	.align		4
        /*000c*/ 	.word	0xfffffffe
	.align		4
        /*0010*/ 	.word	0x00000000
	.align		4
        /*0014*/ 	.word	0xfffffffd
	.align		4
        /*0018*/ 	.word	0x00000000
	.align		4
        /*001c*/ 	.word	0xfffffffc


//--------------------- .text._Z6divideiPi        --------------------------
	.section	.text._Z6divideiPi,"ax",@progbits
	.align	128
        .global         _Z6divideiPi
        .type           _Z6divideiPi,@function
        .size           _Z6divideiPi,(.L_x_8 - _Z6divideiPi)
        .other          _Z6divideiPi,@"STO_CUDA_ENTRY STV_DEFAULT"
_Z6divideiPi:
.text._Z6divideiPi:
[----:B------:R-:W-:Y:S01]  /*0000*/  LDC R1, c[0x0][0x37c] ;  /* 0x0000df00ff017b82 */ /* 0x000fe20000000800 */
[----:B------:R-:W0:Y:S07]  /*0010*/  S2R R13, SR_TID.X ;  /* 0x00000000000d7919 */ /* 0x000e2e0000002100 */
[----:B------:R-:W0:Y:S01]  /*0020*/  S2UR UR4, SR_CTAID.X ;  /* 0x00000000000479c3 */ /* 0x000e220000002500 */
[----:B------:R-:W1:Y:S07]  /*0030*/  LDCU UR6, c[0x0][0x380] ;  /* 0x00007000ff0677ac */ /* 0x000e6e0008000800 */
[----:B------:R-:W0:Y:S01]  /*0040*/  LDC R0, c[0x0][0x360] ;  /* 0x0000d800ff007b82 */ /* 0x000e220000000800 */
[----:B------:R-:W2:Y:S01]  /*0050*/  LDCU UR5, c[0x0][0x370] ;  /* 0x00006e00ff0577ac */ /* 0x000ea20008000800 */
[----:B0-----:R-:W-:-:S02]  /*0060*/  IMAD R13, R0, UR4, R13 ;  /* 0x00000004000d7c24 */ /* 0x001fc4000f8e020d */
[----:B--2---:R-:W-:-:S03]  /*0070*/  IMAD R0, R0, UR5, RZ ;  /* 0x0000000500007c24 */ /* 0x004fc6000f8e02ff */
[----:B-1----:R-:W-:-:S13]  /*0080*/  ISETP.GE.AND P0, PT, R13, UR6, PT ;  /* 0x000000060d007c0c */ /* 0x002fda000bf06270 */
[----:B------:R-:W-:Y:S05]  /*0090*/  @P0 EXIT ;  /* 0x000000000000094d */ /* 0x000fea0003800000 */
[----:B------:R-:W-:Y:S01]  /*00a0*/  IMAD.MOV.U32 R15, RZ, RZ, RZ ;  /* 0x000000ffff0f7224 */ /* 0x000fe200078e00ff */
[----:B------:R-:W0:Y:S01]  /*00b0*/  LDCU.64 UR4, c[0x0][0x358] ;  /* 0x00006b00ff0477ac */ /* 0x000e220008000a00 */
[----:B------:R-:W-:-:S07]  /*00c0*/  VIADD R12, R13, 0xffffffff ;  /* 0xffffffff0d0c7836 */ /* 0x000fce0000000000 */
.L_x_6:
[----:B01----:R-:W1:Y:S01]  /*00d0*/  LDC.64 R2, c[0x0][0x388] ;  /* 0x0000e200ff027b82 */ /* 0x003e620000000a00 */
[C---:B------:R-:W-:Y:S01]  /*00e0*/  ISETP.GE.AND P0, PT, R13.reuse, 0x2, PT ;  /* 0x000000020d00780c */ /* 0x040fe20003f06270 */
[----:B------:R-:W-:Y:S01]  /*00f0*/  BSSY.RECONVERGENT B0, `(.L_x_0) ;  /* 0x00000af000007945 */ /* 0x000fe20003800200 */
[----:B-1----:R-:W-:-:S05]  /*0100*/  IMAD.WIDE R2, R13, 0x4, R2 ;  /* 0x000000040d027825 */ /* 0x002fca00078e0202 */
[----:B0-----:R0:W-:Y:S06]  /*0110*/  STG.E desc[UR4][R2.64], RZ ;  /* 0x000000ff02007986 */ /* 0x0011ec000c101904 */
[----:B------:R-:W-:Y:S05]  /*0120*/  @!P0 BRA `(.L_x_1) ;  /* 0x0000000800ac8947 */ /* 0x000fea0003800000 */
[----:B------:R-:W-:Y:S01]  /*0130*/  IMAD R14, R0, R15, R12 ;  /* 0x0000000f000e7224 */ /* 0x000fe200078e020c */
[----:B------:R-:W-:Y:S01]  /*0140*/  BSSY.RECONVERGENT B1, `(.L_x_2) ;  /* 0x0000065000017945 */ /* 0x000fe20003800200 */
[----:B------:R-:W-:Y:S02]  /*0150*/  IMAD.MOV.U32 R16, RZ, RZ, 0x1 ;  /* 0x00000001ff107424 */ /* 0x000fe400078e00ff */
[----:B------:R-:W-:Y:S01]  /*0160*/  IMAD.MOV.U32 R17, RZ, RZ, RZ ;  /* 0x000000ffff117224 */ /* 0x000fe200078e00ff */
[C---:B------:R-:W-:Y:S02]  /*0170*/  IADD3 R4, PT, PT, R14.reuse, -0x1, RZ ;  /* 0xffffffff0e047810 */ /* 0x040fe40007ffe0ff */
[----:B------:R-:W-:Y:S02]  /*0180*/  LOP3.LUT R19, R14, 0x3, RZ, 0xc0, !PT ;  /* 0x000000030e137812 */ /* 0x000fe400078ec0ff */
[----:B------:R-:W-:-:S13]  /*0190*/  ISETP.GE.U32.AND P0, PT, R4, 0x3, PT ;  /* 0x000000030400780c */ /* 0x000fda0003f06070 */
[----:B------:R-:W-:Y:S05]  /*01a0*/  @!P0 BRA `(.L_x_3) ;  /* 0x0000000400788947 */ /* 0x000fea0003800000 */
[----:B------:R-:W-:Y:S01]  /*01b0*/  HFMA2 R17, -RZ, RZ, 0, 0 ;  /* 0x00000000ff117431 */ /* 0x000fe200000001ff */
[----:B------:R-:W-:Y:S01]  /*01c0*/  BSSY.RECONVERGENT B2, `(.L_x_4) ;  /* 0x000005b000027945 */ /* 0x000fe20003800200 */
[----:B------:R-:W-:Y:S01]  /*01d0*/  LOP3.LUT R14, R14, 0xfffffffc, RZ, 0xc0, !PT ;  /* 0xfffffffc0e0e7812 */ /* 0x000fe200078ec0ff */
[----:B------:R-:W-:-:S07]  /*01e0*/  IMAD.MOV.U32 R16, RZ, RZ, 0x2 ;  /* 0x00000002ff107424 */ /* 0x000fce00078e00ff */
.L_x_5:
[----:B------:R-:W1:Y:S01]  /*01f0*/  I2F.U32.RP R4, R16 ;  /* 0x0000001000047306 */ /* 0x000e620000209000 */
[C---:B------:R-:W-:Y:S01]  /*0200*/  VIADD R22, R16.reuse, 0xffffffff ;  /* 0xffffffff10167836 */ /* 0x040fe20000000000 */
[C---:B------:R-:W-:Y:S01]  /*0210*/  IADD3 R20, PT, PT, R16.reuse, 0x1, RZ ;  /* 0x0000000110147810 */ /* 0x040fe20007ffe0ff */
[----:B------:R-:W-:Y:S02]  /*0220*/  VIADD R18, R16, 0x2 ;  /* 0x0000000210127836 */ /* 0x000fe40000000000 */
[----:B------:R-:W-:-:S03]  /*0230*/  IMAD.MOV R25, RZ, RZ, -R22 ;  /* 0x000000ffff197224 */ /* 0x000fc600078e0a16 */
[----:B------:R-:W-:Y:S08]  /*0240*/  I2F.U32.RP R10, R22 ;  /* 0x00000016000a7306 */ /* 0x000ff00000209000 */
[----:B-1----:R-:W1:Y:S08]  /*0250*/  MUFU.RCP R4, R4 ;  /* 0x0000000400047308 */ /* 0x002e700000001000 */
[----:B------:R-:W2:Y:S08]  /*0260*/  I2F.U32.RP R11, R20 ;  /* 0x00000014000b7306 */ /* 0x000eb00000209000 */
[----:B------:R-:W3:Y:S01]  /*0270*/  I2F.U32.RP R21, R18 ;  /* 0x0000001200157306 */ /* 0x000ee20000209000 */
[----:B-1----:R-:W-:-:S02]  /*0280*/  VIADD R5, R4, 0xffffffe ;  /* 0x0ffffffe04057836 */ /* 0x002fc40000000000 */
[----:B------:R-:W-:-:S05]  /*0290*/  IMAD.MOV.U32 R4, RZ, RZ, RZ ;  /* 0x000000ffff047224 */ /* 0x000fca00078e00ff */
[----:B------:R-:W1:Y:S08]  /*02a0*/  MUFU.RCP R10, R10 ;  /* 0x0000000a000a7308 */ /* 0x000e700000001000 */
[----:B--2---:R-:W2:Y:S08]  /*02b0*/  MUFU.RCP R11, R11 ;  /* 0x0000000b000b7308 */ /* 0x004eb00000001000 */
[----:B---3--:R-:W3:Y:S01]  /*02c0*/  MUFU.RCP R21, R21 ;  /* 0x0000001500157308 */ /* 0x008ee20000001000 */
[----:B-1----:R-:W-:-:S02]  /*02d0*/  IADD3 R6, PT, PT, R10, 0xffffffe, RZ ;  /* 0x0ffffffe0a067810 */ /* 0x002fc40007ffe0ff */
[----:B------:R-:W-:-:S05]  /*02e0*/  IADD3 R10, PT, PT, RZ, -R18, RZ ;  /* 0x80000012ff0a7210 */ /* 0x000fca0007ffe0ff */
[----:B------:R-:W1:Y:S01]  /*02f0*/  F2I.FTZ.U32.TRUNC.NTZ R5, R5 ;  /* 0x0000000500057305 */ /* 0x000e62000021f000 */
[----:B--2---:R-:W-:-:S07]  /*0300*/  VIADD R8, R11, 0xffffffe ;  /* 0x0ffffffe0b087836 */ /* 0x004fce0000000000 */
[----:B------:R2:W4:Y:S01]  /*0310*/  F2I.FTZ.U32.TRUNC.NTZ R7, R6 ;  /* 0x0000000600077305 */ /* 0x000522000021f000 */
[----:B---3--:R-:W-:Y:S01]  /*0320*/  IADD3 R23, PT, PT, R21, 0xffffffe, RZ ;  /* 0x0ffffffe15177810 */ /* 0x008fe20007ffe0ff */
[----:B-1----:R-:W-:-:S06]  /*0330*/  IMAD.MOV R27, RZ, RZ, -R5 ;  /* 0x000000ffff1b7224 */ /* 0x002fcc00078e0a05 */
[----:B------:R1:W3:Y:S01]  /*0340*/  F2I.FTZ.U32.TRUNC.NTZ R9, R8 ;  /* 0x0000000800097305 */ /* 0x0002e2000021f000 */
[----:B--2---:R-:W-:Y:S02]  /*0350*/  IMAD.MOV.U32 R6, RZ, RZ, RZ ;  /* 0x000000ffff067224 */ /* 0x004fe400078e00ff */
[----:B------:R-:W-:-:S04]  /*0360*/  IMAD R21, R27, R16, RZ ;  /* 0x000000101b157224 */ /* 0x000fc800078e02ff */
[----:B------:R-:W-:Y:S01]  /*0370*/  IMAD.HI.U32 R4, R5, R21, R4 ;  /* 0x0000001505047227 */ /* 0x000fe200078e0004 */
[----:B------:R-:W2:Y:S03]  /*0380*/  F2I.FTZ.U32.TRUNC.NTZ R11, R23 ;  /* 0x00000017000b7305 */ /* 0x000ea6000021f000 */
[----:B----4-:R-:W-:Y:S02]  /*0390*/  IMAD R5, R25, R7, RZ ;  /* 0x0000000719057224 */ /* 0x010fe400078e02ff */
[----:B-1----:R-:W-:Y:S02]  /*03a0*/  IMAD.MOV R8, RZ, RZ, -R20 ;  /* 0x000000ffff087224 */ /* 0x002fe400078e0a14 */
[----:B------:R-:W-:-:S04]  /*03b0*/  IMAD.HI.U32 R6, R7, R5, R6 ;  /* 0x0000000507067227 */ /* 0x000fc800078e0006 */
[----:B---3--:R-:W-:Y:S01]  /*03c0*/  IMAD R5, R8, R9, RZ ;  /* 0x0000000908057224 */ /* 0x008fe200078e02ff */
[----:B------:R-:W-:Y:S01]  /*03d0*/  MOV R8, RZ ;  /* 0x000000ff00087202 */ /* 0x000fe20000000f00 */
[----:B------:R-:W-:-:S04]  /*03e0*/  IMAD.HI.U32 R4, R4, R13, RZ ;  /* 0x0000000d04047227 */ /* 0x000fc800078e00ff */
[----:B--2---:R-:W-:Y:S02]  /*03f0*/  IMAD R7, R10, R11, RZ ;  /* 0x0000000b0a077224 */ /* 0x004fe400078e02ff */
[----:B------:R-:W-:-:S04]  /*0400*/  IMAD.HI.U32 R8, R9, R5, R8 ;  /* 0x0000000509087227 */ /* 0x000fc800078e0008 */
[----:B------:R-:W-:-:S04]  /*0410*/  IMAD.HI.U32 R6, R6, R13, RZ ;  /* 0x0000000d06067227 */ /* 0x000fc800078e00ff */
[----:B------:R-:W-:Y:S01]  /*0420*/  IMAD.MOV.U32 R10, RZ, RZ, RZ ;  /* 0x000000ffff0a7224 */ /* 0x000fe200078e00ff */
[----:B------:R-:W-:Y:S01]  /*0430*/  IADD3 R6, PT, PT, -R6, RZ, RZ ;  /* 0x000000ff06067210 */ /* 0x000fe20007ffe1ff */
[----:B------:R-:W-:Y:S02]  /*0440*/  IMAD.MOV R4, RZ, RZ, -R4 ;  /* 0x000000ffff047224 */ /* 0x000fe400078e0a04 */
[----:B------:R-:W-:-:S04]  /*0450*/  IMAD.HI.U32 R10, R11, R7, R10 ;  /* 0x000000070b0a7227 */ /* 0x000fc800078e000a */
[----:B------:R-:W-:-:S04]  /*0460*/  IMAD.HI.U32 R8, R8, R13, RZ ;  /* 0x0000000d08087227 */ /* 0x000fc800078e00ff */
[--C-:B------:R-:W-:Y:S02]  /*0470*/  IMAD R7, R16, R4, R13.reuse ;  /* 0x0000000410077224 */ /* 0x100fe400078e020d */
[----:B------:R-:W-:Y:S02]  /*0480*/  IMAD.MOV R8, RZ, RZ, -R8 ;  /* 0x000000ffff087224 */ /* 0x000fe400078e0a08 */
[----:B------:R-:W-:Y:S01]  /*0490*/  IMAD R5, R22, R6, R13 ;  /* 0x0000000616057224 */ /* 0x000fe200078e020d */
[----:B------:R-:W-:Y:S01]  /*04a0*/  ISETP.GE.U32.AND P1, PT, R7, R16, PT ;  /* 0x000000100700720c */ /* 0x000fe20003f26070 */
[----:B------:R-:W-:-:S03]  /*04b0*/  IMAD.HI.U32 R10, R10, R13, RZ ;  /* 0x0000000d0a0a7227 */ /* 0x000fc600078e00ff */
[----:B------:R-:W-:Y:S01]  /*04c0*/  ISETP.GE.U32.AND P0, PT, R5, R22, PT ;  /* 0x000000160500720c */ /* 0x000fe20003f06070 */
[----:B------:R-:W-:Y:S02]  /*04d0*/  IMAD R9, R20, R8, R13 ;  /* 0x0000000814097224 */ /* 0x000fe400078e020d */
[----:B------:R-:W-:-:S03]  /*04e0*/  IMAD.MOV R10, RZ, RZ, -R10 ;  /* 0x000000ffff0a7224 */ /* 0x000fc600078e0a0a */
[----:B------:R-:W-:Y:S01]  /*04f0*/  ISETP.GE.U32.AND P3, PT, R9, R20, PT ;  /* 0x000000140900720c */ /* 0x000fe20003f66070 */
[----:B------:R-:W-:Y:S02]  /*0500*/  IMAD R11, R18, R10, R13 ;  /* 0x0000000a120b7224 */ /* 0x000fe400078e020d */
[----:B------:R-:W-:Y:S02]  /*0510*/  @P1 IADD3 R7, PT, PT, R7, -R16, RZ ;  /* 0x8000001007071210 */ /* 0x000fe40007ffe0ff */
[----:B------:R-:W-:Y:S02]  /*0520*/  ISETP.NE.U32.AND P1, PT, R16, RZ, PT ;  /* 0x000000ff1000720c */ /* 0x000fe40003f25070 */
[----:B------:R-:W-:Y:S01]  /*0530*/  ISETP.GE.U32.AND P4, PT, R11, R18, PT ;  /* 0x000000120b00720c */ /* 0x000fe20003f86070 */
[----:B------:R-:W-:Y:S01]  /*0540*/  @P0 IMAD.IADD R5, R5, 0x1, -R22 ;  /* 0x0000000105050824 */ /* 0x000fe200078e0a16 */
[----:B------:R-:W-:-:S04]  /*0550*/  ISETP.GE.U32.AND P2, PT, R7, R16, PT ;  /* 0x000000100700720c */ /* 0x000fc80003f46070 */
[----:B------:R-:W-:Y:S01]  /*0560*/  @P3 IMAD.IADD R9, R9, 0x1, -R20 ;  /* 0x0000000109093824 */ /* 0x000fe200078e0a14 */
[----:B------:R-:W-:Y:S02]  /*0570*/  ISETP.GE.U32.AND P6, PT, R5, R22, PT ;  /* 0x000000160500720c */ /* 0x000fe40003fc6070 */
[----:B------:R-:W-:Y:S02]  /*0580*/  ISETP.NE.U32.AND P3, PT, R22, RZ, PT ;  /* 0x000000ff1600720c */ /* 0x000fe40003f65070 */
[----:B------:R-:W-:Y:S02]  /*0590*/  ISETP.GE.U32.AND P0, PT, R9, R20, PT ;  /* 0x000000140900720c */ /* 0x000fe40003f06070 */
[----:B------:R-:W-:Y:S02]  /*05a0*/  @P4 IADD3 R11, PT, PT, -R18, R11, RZ ;  /* 0x0000000b120b4210 */ /* 0x000fe40007ffe1ff */
[----:B------:R-:W-:Y:S01]  /*05b0*/  ISETP.NE.U32.AND P4, PT, R20, RZ, PT ;  /* 0x000000ff1400720c */ /* 0x000fe20003f85070 */
[----:B------:R-:W-:Y:S01]  /*05c0*/  @P2 IMAD.IADD R7, R7, 0x1, -R16 ;  /* 0x0000000107072824 */ /* 0x000fe200078e0a10 */
[----:B------:R-:W-:-:S02]  /*05d0*/  ISETP.GE.U32.AND P5, PT, R11, R18, PT ;  /* 0x000000120b00720c */ /* 0x000fc40003fa6070 */
[----:B------:R-:W-:Y:S01]  /*05e0*/  ISETP.NE.U32.AND P2, PT, R18, RZ, PT ;  /* 0x000000ff1200720c */ /* 0x000fe20003f45070 */
[----:B------:R-:W-:Y:S01]  /*05f0*/  @P6 IMAD.IADD R5, R5, 0x1, -R22 ;  /* 0x0000000105056824 */ /* 0x000fe200078e0a16 */
[----:B------:R-:W-:Y:S02]  /*0600*/  @!P1 LOP3.LUT R7, RZ, R16, RZ, 0x33, !PT ;  /* 0x00000010ff079212 */ /* 0x000fe400078e33ff */
[----:B------:R-:W-:Y:S02]  /*0610*/  @!P3 LOP3.LUT R5, RZ, R22, RZ, 0x33, !PT ;  /* 0x00000016ff05b212 */ /* 0x000fe400078e33ff */
[----:B------:R-:W-:Y:S02]  /*0620*/  ISETP.NE.AND P1, PT, R7, RZ, PT ;  /* 0x000000ff0700720c */ /* 0x000fe40003f25270 */
[----:B------:R-:W-:Y:S02]  /*0630*/  @P0 IADD3 R9, PT, PT, -R20, R9, RZ ;  /* 0x0000000914090210 */ /* 0x000fe40007ffe1ff */
[----:B------:R-:W-:Y:S01]  /*0640*/  @!P4 LOP3.LUT R9, RZ, R20, RZ, 0x33, !PT ;  /* 0x00000014ff09c212 */ /* 0x000fe200078e33ff */
[----:B------:R-:W-:Y:S01]  /*0650*/  @P5 IMAD.IADD R11, R11, 0x1, -R18 ;  /* 0x000000010b0b5824 */ /* 0x000fe200078e0a12 */
[----:B------:R-:W-:-:S02]  /*0660*/  ISETP.EQ.OR P0, PT, R5, RZ, !P1 ;  /* 0x000000ff0500720c */ /* 0x000fc40004f02670 */
[----:B------:R-:W-:Y:S02]  /*0670*/  ISETP.NE.AND P3, PT, R5, RZ, PT ;  /* 0x000000ff0500720c */ /* 0x000fe40003f65270 */
[----:B------:R-:W-:Y:S02]  /*0680*/  @!P2 LOP3.LUT R11, RZ, R18, RZ, 0x33, !PT ;  /* 0x00000012ff0ba212 */ /* 0x000fe400078e33ff */
[C---:B------:R-:W-:Y:S02]  /*0690*/  ISETP.EQ.OR P0, PT, R9.reuse, RZ, P0 ;  /* 0x000000ff0900720c */ /* 0x040fe40000702670 */
[----:B------:R-:W-:Y:S02]  /*06a0*/  SEL R22, R22, RZ, !P3 ;  /* 0x000000ff16167207 */ /* 0x000fe40005800000 */
[C---:B------:R-:W-:Y:S01]  /*06b0*/  SEL R4, R16.reuse, RZ, !P1 ;  /* 0x000000ff10047207 */ /* 0x040fe20004800000 */
[----:B------:R-:W-:Y:S01]  /*06c0*/  VIADD R16, R16, 0x4 ;  /* 0x0000000410107836 */ /* 0x000fe20000000000 */
[----:B------:R-:W-:-:S02]  /*06d0*/  ISETP.NE.AND P2, PT, R9, RZ, PT ;  /* 0x000000ff0900720c */ /* 0x000fc40003f45270 */
[C---:B------:R-:W-:Y:S02]  /*06e0*/  ISETP.NE.AND P1, PT, R11.reuse, RZ, PT ;  /* 0x000000ff0b00720c */ /* 0x040fe40003f25270 */
[----:B------:R-:W-:Y:S02]  /*06f0*/  ISETP.EQ.OR P0, PT, R11, RZ, P0 ;  /* 0x000000ff0b00720c */ /* 0x000fe40000702670 */
[----:B------:R-:W-:Y:S02]  /*0700*/  IADD3 R4, PT, PT, R4, R17, R22 ;  /* 0x0000001104047210 */ /* 0x000fe40007ffe016 */
[----:B------:R-:W-:Y:S02]  /*0710*/  SEL R17, R20, RZ, !P2 ;  /* 0x000000ff14117207 */ /* 0x000fe40005000000 */
[----:B------:R-:W-:-:S04]  /*0720*/  SEL R5, R18, RZ, !P1 ;  /* 0x000000ff12057207 */ /* 0x000fc80004800000 */
[----:B------:R-:W-:-:S05]  /*0730*/  IADD3 R17, PT, PT, R5, R4, R17 ;  /* 0x0000000405117210 */ /* 0x000fca0007ffe011 */
[----:B------:R1:W-:Y:S01]  /*0740*/  @P0 STG.E desc[UR4][R2.64], R17 ;  /* 0x0000001102000986 */ /* 0x0003e2000c101904 */
[----:B------:R-:W-:-:S13]  /*0750*/  ISETP.NE.AND P0, PT, R18, R14, PT ;  /* 0x0000000e1200720c */ /* 0x000fda0003f05270 */
[----:B-1----:R-:W-:Y:S05]  /*0760*/  @P0 BRA `(.L_x_5) ;  /* 0xfffffff800a00947 */ /* 0x002fea000383ffff */
[----:B------:R-:W-:Y:S05]  /*0770*/  BSYNC.RECONVERGENT B2 ;  /* 0x0000000000027941 */ /* 0x000fea0003800200 */
.L_x_4:
[----:B------:R-:W-:-:S07]  /*0780*/  IADD3 R16, PT, PT, R16, -0x1, RZ ;  /* 0xffffffff10107810 */ /* 0x000fce0007ffe0ff */
.L_x_3:
[----:B------:R-:W-:Y:S05]  /*0790*/  BSYNC.RECONVERGENT B1 ;  /* 0x0000000000017941 */ /* 0x000fea0003800200 */
.L_x_2:
[----:B------:R-:W-:-:S13]  /*07a0*/  ISETP.NE.AND P0, PT, R19, RZ, PT ;  /* 0x000000ff1300720c */ /* 0x000fda0003f05270 */
[----:B------:R-:W-:Y:S05]  /*07b0*/  @!P0 BRA `(.L_x_1) ;  /* 0x0000000400088947 */ /* 0x000fea0003800000 */
[----:B------:R-:W1:Y:S01]  /*07c0*/  I2F.U32.RP R6, R16 ;  /* 0x0000001000067306 */ /* 0x000e620000209000 */
[----:B------:R-:W-:-:S07]  /*07d0*/  ISETP.NE.U32.AND P1, PT, R16, RZ, PT ;  /* 0x000000ff1000720c */ /* 0x000fce0003f25070 */
[----:B-1----:R-:W1:Y:S02]  /*07e0*/  MUFU.RCP R6, R6 ;  /* 0x0000000600067308 */ /* 0x002e640000001000 */
[----:B-1----:R-:W-:-:S06]  /*07f0*/  VIADD R4, R6, 0xffffffe ;  /* 0x0ffffffe06047836 */ /* 0x002fcc0000000000 */
[----:B------:R1:W2:Y:S02]  /*0800*/  F2I.FTZ.U32.TRUNC.NTZ R5, R4 ;  /* 0x0000000400057305 */ /* 0x0002a4000021f000 */
[----:B-1----:R-:W-:Y:S01]  /*0810*/  MOV R4, RZ ;  /* 0x000000ff00047202 */ /* 0x002fe20000000f00 */
[----:B--2---:R-:W-:-:S04]  /*0820*/  IMAD.MOV R7, RZ, RZ, -R5 ;  /* 0x000000ffff077224 */ /* 0x004fc800078e0a05 */
[----:B------:R-:W-:-:S04]  /*0830*/  IMAD R7, R7, R16, RZ ;  /* 0x0000001007077224 */ /* 0x000fc800078e02ff */
[----:B------:R-:W-:-:S06]  /*0840*/  IMAD.HI.U32 R8, R5, R7, R4 ;  /* 0x0000000705087227 */ /* 0x000fcc00078e0004 */
[----:B------:R-:W-:-:S04]  /*0850*/  IMAD.HI.U32 R8, R8, R13, RZ ;  /* 0x0000000d08087227 */ /* 0x000fc800078e00ff */
[----:B------:R-:W-:-:S04]  /*0860*/  IMAD.MOV R8, RZ, RZ, -R8 ;  /* 0x000000ffff087224 */ /* 0x000fc800078e0a08 */
[----:B------:R-:W-:-:S05]  /*0870*/  IMAD R5, R16, R8, R13 ;  /* 0x0000000810057224 */ /* 0x000fca00078e020d */
[----:B------:R-:W-:-:S13]  /*0880*/  ISETP.GE.U32.AND P0, PT, R5, R16, PT ;  /* 0x000000100500720c */ /* 0x000fda0003f06070 */
[----:B------:R-:W-:-:S05]  /*0890*/  @P0 IMAD.IADD R5, R5, 0x1, -R16 ;  /* 0x0000000105050824 */ /* 0x000fca00078e0a10 */
[----:B------:R-:W-:-:S13]  /*08a0*/  ISETP.GE.U32.AND P0, PT, R5, R16, PT ;  /* 0x000000100500720c */ /* 0x000fda0003f06070 */
[-C--:B------:R-:W-:Y:S02]  /*08b0*/  @P0 IADD3 R5, PT, PT, R5, -R16.reuse, RZ ;  /* 0x8000001005050210 */ /* 0x080fe40007ffe0ff */
[----:B------:R-:W-:-:S04]  /*08c0*/  @!P1 LOP3.LUT R5, RZ, R16, RZ, 0x33, !PT ;  /* 0x00000010ff059212 */ /* 0x000fc800078e33ff */
[----:B------:R-:W-:-:S13]  /*08d0*/  ISETP.NE.AND P0, PT, R5, RZ, PT ;  /* 0x000000ff0500720c */ /* 0x000fda0003f05270 */
[----:B------:R-:W-:-:S05]  /*08e0*/  @!P0 IMAD.IADD R17, R17, 0x1, R16 ;  /* 0x0000000111118824 */ /* 0x000fca00078e0210 */
[----:B------:R1:W-:Y:S01]  /*08f0*/  @!P0 STG.E desc[UR4][R2.64], R17 ;  /* 0x0000001102008986 */ /* 0x0003e2000c101904 */
[----:B------:R-:W-:-:S13]  /*0900*/  ISETP.NE.AND P0, PT, R19, 0x1, PT ;  /* 0x000000011300780c */ /* 0x000fda0003f05270 */
[----:B-1----:R-:W-:Y:S05]  /*0910*/  @!P0 BRA `(.L_x_1) ;  /* 0x0000000000b08947 */ /* 0x002fea0003800000 */
[----:B------:R-:W-:-:S04]  /*0920*/  VIADD R10, R16, 0x1 ;  /* 0x00000001100a7836 */ /* 0x000fc80000000000 */
[----:B------:R-:W1:Y:S01]  /*0930*/  I2F.U32.RP R6, R10 ;  /* 0x0000000a00067306 */ /* 0x000e620000209000 */
[----:B------:R-:W-:Y:S01]  /*0940*/  IMAD.MOV R7, RZ, RZ, -R10 ;  /* 0x000000ffff077224 */ /* 0x000fe200078e0a0a */
[----:B------:R-:W-:-:S06]  /*0950*/  ISETP.NE.U32.AND P1, PT, R10, RZ, PT ;  /* 0x000000ff0a00720c */ /* 0x000fcc0003f25070 */
[----:B-1----:R-:W1:Y:S02]  /*0960*/  MUFU.RCP R6, R6 ;  /* 0x0000000600067308 */ /* 0x002e640000001000 */
[----:B-1----:R-:W-:-:S06]  /*0970*/  IADD3 R4, PT, PT, R6, 0xffffffe, RZ ;  /* 0x0ffffffe06047810 */ /* 0x002fcc0007ffe0ff */
[----:B------:R1:W2:Y:S02]  /*0980*/  F2I.FTZ.U32.TRUNC.NTZ R5, R4 ;  /* 0x0000000400057305 */ /* 0x0002a4000021f000 */
[----:B-1----:R-:W-:Y:S02]  /*0990*/  IMAD.MOV.U32 R4, RZ, RZ, RZ ;  /* 0x000000ffff047224 */ /* 0x002fe400078e00ff */
[----:B--2---:R-:W-:-:S04]  /*09a0*/  IMAD R7, R7, R5, RZ ;  /* 0x0000000507077224 */ /* 0x004fc800078e02ff */
[----:B------:R-:W-:-:S06]  /*09b0*/  IMAD.HI.U32 R8, R5, R7, R4 ;  /* 0x0000000705087227 */ /* 0x000fcc00078e0004 */
[----:B------:R-:W-:-:S05]  /*09c0*/  IMAD.HI.U32 R8, R8, R13, RZ ;  /* 0x0000000d08087227 */ /* 0x000fca00078e00ff */
[----:B------:R-:W-:-:S05]  /*09d0*/  IADD3 R8, PT, PT, -R8, RZ, RZ ;  /* 0x000000ff08087210 */ /* 0x000fca0007ffe1ff */
[----:B------:R-:W-:-:S05]  /*09e0*/  IMAD R5, R10, R8, R13 ;  /* 0x000000080a057224 */ /* 0x000fca00078e020d */
[----:B------:R-:W-:-:S13]  /*09f0*/  ISETP.GE.U32.AND P0, PT, R5, R10, PT ;  /* 0x0000000a0500720c */ /* 0x000fda0003f06070 */
[----:B------:R-:W-:-:S05]  /*0a00*/  @P0 IMAD.IADD R5, R5, 0x1, -R10 ;  /* 0x0000000105050824 */ /* 0x000fca00078e0a0a */
[----:B------:R-:W-:-:S13]  /*0a10*/  ISETP.GE.U32.AND P0, PT, R5, R10, PT ;  /* 0x0000000a0500720c */ /* 0x000fda0003f06070 */
[----:B------:R-:W-:Y:S01]  /*0a20*/  @P0 IMAD.IADD R5, R5, 0x1, -R10 ;  /* 0x0000000105050824 */ /* 0x000fe200078e0a0a */
[----:B------:R-:W-:-:S04]  /*0a30*/  @!P1 LOP3.LUT R5, RZ, R10, RZ, 0x33, !PT ;  /* 0x0000000aff059212 */ /* 0x000fc800078e33ff */
[----:B------:R-:W-:-:S13]  /*0a40*/  ISETP.NE.AND P0, PT, R5, RZ, PT ;  /* 0x000000ff0500720c */ /* 0x000fda0003f05270 */
[----:B------:R-:W-:-:S05]  /*0a50*/  @!P0 IADD3 R17, PT, PT, R17, R10, RZ ;  /* 0x0000000a11118210 */ /* 0x000fca0007ffe0ff */
[----:B------:R1:W-:Y:S01]  /*0a60*/  @!P0 STG.E desc[UR4][R2.64], R17 ;  /* 0x0000001102008986 */ /* 0x0003e2000c101904 */
[----:B------:R-:W-:-:S13]  /*0a70*/  ISETP.NE.AND P0, PT, R19, 0x2, PT ;  /* 0x000000021300780c */ /* 0x000fda0003f05270 */
[----:B-1----:R-:W-:Y:S05]  /*0a80*/  @!P0 BRA `(.L_x_1) ;  /* 0x0000000000548947 */ /* 0x002fea0003800000 */
[----:B------:R-:W-:-:S04]  /*0a90*/  VIADD R16, R16, 0x2 ;  /* 0x0000000210107836 */ /* 0x000fc80000000000 */
[----:B------:R-:W1:Y:S01]  /*0aa0*/  I2F.U32.RP R6, R16 ;  /* 0x0000001000067306 */ /* 0x000e620000209000 */
[----:B------:R-:W-:Y:S02]  /*0ab0*/  IADD3 R7, PT, PT, RZ, -R16, RZ ;  /* 0x80000010ff077210 */ /* 0x000fe40007ffe0ff */
[----:B------:R-:W-:-:S05]  /*0ac0*/  ISETP.NE.U32.AND P1, PT, R16, RZ, PT ;  /* 0x000000ff1000720c */ /* 0x000fca0003f25070 */
[----:B-1----:R-:W1:Y:S02]  /*0ad0*/  MUFU.RCP R6, R6 ;  /* 0x0000000600067308 */ /* 0x002e640000001000 */
[----:B-1----:R-:W-:-:S06]  /*0ae0*/  VIADD R4, R6, 0xffffffe ;  /* 0x0ffffffe06047836 */ /* 0x002fcc0000000000 */
[----:B------:R1:W2:Y:S02]  /*0af0*/  F2I.FTZ.U32.TRUNC.NTZ R5, R4 ;  /* 0x0000000400057305 */ /* 0x0002a4000021f000 */
[----:B-1----:R-:W-:Y:S02]  /*0b00*/  IMAD.MOV.U32 R4, RZ, RZ, RZ ;  /* 0x000000ffff047224 */ /* 0x002fe400078e00ff */
[----:B--2---:R-:W-:-:S04]  /*0b10*/  IMAD R7, R7, R5, RZ ;  /* 0x0000000507077224 */ /* 0x004fc800078e02ff */
[----:B------:R-:W-:-:S06]  /*0b20*/  IMAD.HI.U32 R8, R5, R7, R4 ;  /* 0x0000000705087227 */ /* 0x000fcc00078e0004 */
[----:B------:R-:W-:-:S04]  /*0b30*/  IMAD.HI.U32 R8, R8, R13, RZ ;  /* 0x0000000d08087227 */ /* 0x000fc800078e00ff */
[----:B------:R-:W-:-:S04]  /*0b40*/  IMAD.MOV R8, RZ, RZ, -R8 ;  /* 0x000000ffff087224 */ /* 0x000fc800078e0a08 */
[----:B------:R-:W-:-:S05]  /*0b50*/  IMAD R5, R16, R8, R13 ;  /* 0x0000000810057224 */ /* 0x000fca00078e020d */
[----:B------:R-:W-:-:S13]  /*0b60*/  ISETP.GE.U32.AND P0, PT, R5, R16, PT ;  /* 0x000000100500720c */ /* 0x000fda0003f06070 */
[----:B------:R-:W-:-:S04]  /*0b70*/  @P0 IADD3 R5, PT, PT, -R16, R5, RZ ;  /* 0x0000000510050210 */ /* 0x000fc80007ffe1ff */
[----:B------:R-:W-:-:S13]  /*0b80*/  ISETP.GE.U32.AND P0, PT, R5, R16, PT ;  /* 0x000000100500720c */ /* 0x000fda0003f06070 */
[----:B------:R-:W-:Y:S01]  /*0b90*/  @P0 IMAD.IADD R5, R5, 0x1, -R16 ;  /* 0x0000000105050824 */ /* 0x000fe200078e0a10 */
[----:B------:R-:W-:-:S04]  /*0ba0*/  @!P1 LOP3.LUT R5, RZ, R16, RZ, 0x33, !PT ;  /* 0x00000010ff059212 */ /* 0x000fc800078e33ff */
[----:B------:R-:W-:-:S13]  /*0bb0*/  ISETP.NE.AND P0, PT, R5, RZ, PT ;  /* 0x000000ff0500720c */ /* 0x000fda0003f05270 */
[----:B------:R-:W-:-:S05]  /*0bc0*/  @!P0 IADD3 R17, PT, PT, R16, R17, RZ ;  /* 0x0000001110118210 */ /* 0x000fca0007ffe0ff */
[----:B------:R1:W-:Y:S02]  /*0bd0*/  @!P0 STG.E desc[UR4][R2.64], R17 ;  /* 0x0000001102008986 */ /* 0x0003e4000c101904 */
.L_x_1:
[----:B------:R-:W-:Y:S05]  /*0be0*/  BSYNC.RECONVERGENT B0 ;  /* 0x0000000000007941 */ /* 0x000fea0003800200 */
.L_x_0:
[----:B------:R-:W2:Y:S01]  /*0bf0*/  LDCU UR6, c[0x0][0x380] ;  /* 0x00007000ff0677ac */ /* 0x000ea20008000800 */
[----:B------:R-:W-:Y:S01]  /*0c00*/  IMAD.IADD R13, R0, 0x1, R13 ;  /* 0x00000001000d7824 */ /* 0x000fe200078e020d */
[----:B------:R-:W-:-:S04]  /*0c10*/  IADD3 R15, PT, PT, R15, 0x1, RZ ;  /* 0x000000010f0f7810 */ /* 0x000fc80007ffe0ff */
[----:B--2---:R-:W-:-:S13]  /*0c20*/  ISETP.GE.AND P0, PT, R13, UR6, PT ;  /* 0x000000060d007c0c */ /* 0x004fda000bf06270 */
[----:B------:R-:W-:Y:S05]  /*0c30*/  @!P0 BRA `(.L_x_6) ;  /* 0xfffffff400248947 */ /* 0x000fea000383ffff */
[----:B------:R-:W-:Y:S05]  /*0c40*/  EXIT ;  /* 0x000000000000794d */ /* 0x000fea0003800000 */
.L_x_7:
[----:B------:R-:W-:-:S00]  /*0c50*/  BRA `(.L_x_7) ;  /* 0xfffffffc00fc7947 */ /* 0x000fc0000383ffff */
[----:B------:R-:W-:-:S00]  /*0c60*/  NOP ;  /* 0x0000000000007918 */ /* 0x000fc00000000000 */
        /* <DEDUP_REMOVED lines=9> */
.L_x_8:


//--------------------- .nv.shared.reserved.0     --------------------------
	.section	.nv.shared.reserved.0,"aw",@nobits
	.weak		__nv_reservedSMEM_offset_0_alias
	.size		__nv_reservedSMEM_offset_0_alias, 0, 64
	.other		__nv_reservedSMEM_offset_0_alias,@"STO_CUDA_RESERVED_SHARED STV_DEFAULT"
__nv_reservedSMEM_offset_0_alias:
	.zero		0
	.zero		64


//--------------------- .nv.constant0._Z6divideiPi --------------------------
	.section	.nv.constant0._Z6divideiPi,"a",@progbits
	.sectionflags	@""
	.align	4
.nv.constant0._Z6divideiPi:
	.zero		912


//--------------------- SYMBOLS --------------------------

	.type		.nv.reservedSmem.offset0,@object
	.size		.nv.reservedSmem.offset0,0x4
